	.headerflags	@"EF_CUDA_TEXMODE_UNIFIED EF_CUDA_64BIT_ADDRESS EF_CUDA_ACCELERATORS EF_CUDA_SM90 EF_CUDA_VIRTUAL_SM(EF_CUDA_SM90)"
	.elftype	@"ET_EXEC"


//--------------------- .nv.info                  --------------------------
	.section	.nv.info,"",@"SHT_CUDA_INFO"
	.align	4


	//----- nvinfo : EIATTR_REGCOUNT
	.align		4
        /*0000*/ 	.byte	0x04, 0x2f
        /*0002*/ 	.short	(.L_1 - .L_0)
	.align		4
.L_0:
        /*0004*/ 	.word	index@(triton_per_fused_mean_pow_sub_23)
        /*0008*/ 	.word	0x0000001a


	//----- nvinfo : EIATTR_MIN_STACK_SIZE
	.align		4
.L_1:
        /*000c*/ 	.byte	0x04, 0x12
        /*000e*/ 	.short	(.L_3 - .L_2)
	.align		4
.L_2:
        /*0010*/ 	.word	index@(triton_per_fused_mean_pow_sub_23)
        /*0014*/ 	.word	0x00000000


	//----- nvinfo : EIATTR_FRAME_SIZE
	.align		4
.L_3:
        /*0018*/ 	.byte	0x04, 0x11
        /*001a*/ 	.short	(.L_5 - .L_4)
	.align		4
.L_4:
        /*001c*/ 	.word	index@(triton_per_fused_mean_pow_sub_23)
        /*0020*/ 	.word	0x00000000


	//----- nvinfo : EIATTR_MIN_STACK_SIZE
	.align		4
.L_5:
        /*0024*/ 	.byte	0x04, 0x12
        /*0026*/ 	.short	(.L_7 - .L_6)
	.align		4
.L_6:
        /*0028*/ 	.word	index@(triton_per_fused_mean_pow_sub_23)
        /*002c*/ 	.word	0x00000000
.L_7:


//--------------------- .nv.info.triton_per_fused_mean_pow_sub_23 --------------------------
	.section	.nv.info.triton_per_fused_mean_pow_sub_23,"",@"SHT_CUDA_INFO"
	.sectionflags	@""
	.align	4


	//----- nvinfo : EIATTR_CUDA_API_VERSION
	.align		4
        /*0000*/ 	.byte	0x04, 0x37
        /*0002*/ 	.short	(.L_9 - .L_8)
.L_8:
        /*0004*/ 	.word	0x0000007c


	//----- nvinfo : EIATTR_KPARAM_INFO
	.align		4
.L_9:
        /*0008*/ 	.byte	0x04, 0x17
        /*000a*/ 	.short	(.L_11 - .L_10)
.L_10:
        /*000c*/ 	.word	0x00000000
        /*0010*/ 	.short	0x0004
        /*0012*/ 	.short	0x001c
        /*0014*/ 	.byte	0x00, 0xf0, 0x11, 0x00


	//----- nvinfo : EIATTR_KPARAM_INFO
	.align		4
.L_11:
        /*0018*/ 	.byte	0x04, 0x17
        /*001a*/ 	.short	(.L_13 - .L_12)
.L_12:
        /*001c*/ 	.word	0x00000000
        /*0020*/ 	.short	0x0003
        /*0022*/ 	.short	0x0018
        /*0024*/ 	.byte	0x00, 0xf0, 0x11, 0x00


	//----- nvinfo : EIATTR_KPARAM_INFO
	.align		4
.L_13:
        /*0028*/ 	.byte	0x04, 0x17
        /*002a*/ 	.short	(.L_15 - .L_14)
.L_14:
        /*002c*/ 	.word	0x00000000
        /*0030*/ 	.short	0x0002
        /*0032*/ 	.short	0x0010
        /*0034*/ 	.byte	0x00, 0xf4, 0x21, 0x00


	//----- nvinfo : EIATTR_KPARAM_INFO
	.align		4
.L_15:
        /*0038*/ 	.byte	0x04, 0x17
        /*003a*/ 	.short	(.L_17 - .L_16)
.L_16:
        /*003c*/ 	.word	0x00000000
        /*0040*/ 	.short	0x0001
        /*0042*/ 	.short	0x0008
        /*0044*/ 	.byte	0x00, 0xf4, 0x21, 0x00


	//----- nvinfo : EIATTR_KPARAM_INFO
	.align		4
.L_17:
        /*0048*/ 	.byte	0x04, 0x17
        /*004a*/ 	.short	(.L_19 - .L_18)
.L_18:
        /*004c*/ 	.word	0x00000000
        /*0050*/ 	.short	0x0000
        /*0052*/ 	.short	0x0000
        /*0054*/ 	.byte	0x00, 0xf4, 0x21, 0x00


	//----- nvinfo : EIATTR_SPARSE_MMA_MASK
	.align		4
.L_19:
        /*0058*/ 	.byte	0x03, 0x50
        /*005a*/ 	.short	0x0000


	//----- nvinfo : EIATTR_MAXREG_COUNT
	.align		4
        /*005c*/ 	.byte	0x03, 0x1b
        /*005e*/ 	.short	0x00ff


	//----- nvinfo : EIATTR_COOP_GROUP_MASK_REGIDS
	.align		4
        /*0060*/ 	.byte	0x04, 0x29
        /*0062*/ 	.short	(.L_21 - .L_20)


	//   ....[0]....
.L_20:
        /*0064*/ 	.word	0xffffffff


	//   ....[1]....
        /*0068*/ 	.word	0xffffffff


	//   ....[2]....
        /*006c*/ 	.word	0xffffffff


	//   ....[3]....
        /*0070*/ 	.word	0xffffffff


	//   ....[4]....
        /*0074*/ 	.word	0xffffffff


	//   ....[5]....
        /*0078*/ 	.word	0xffffffff


	//----- nvinfo : EIATTR_COOP_GROUP_INSTR_OFFSETS
	.align		4
.L_21:
        /*007c*/ 	.byte	0x04, 0x28
        /*007e*/ 	.short	(.L_23 - .L_22)


	//   ....[0]....
.L_22:
        /*0080*/ 	.word	0x000004e0


	//   ....[1]....
        /*0084*/ 	.word	0x00000500


	//   ....[2]....
        /*0088*/ 	.word	0x00000520


	//   ....[3]....
        /*008c*/ 	.word	0x00000540


	//   ....[4]....
        /*0090*/ 	.word	0x00000560


	//   ....[5]....
        /*0094*/ 	.word	0x00000610


	//----- nvinfo : EIATTR_EXIT_INSTR_OFFSETS
	.align		4
.L_23:
        /*0098*/ 	.byte	0x04, 0x1c
        /*009a*/ 	.short	(.L_25 - .L_24)


	//   ....[0]....
.L_24:
        /*009c*/ 	.word	0x00000660


	//   ....[1]....
        /*00a0*/ 	.word	0x000006b0


	//----- nvinfo : EIATTR_REQNTID
	.align		4
.L_25:
        /*00a4*/ 	.byte	0x04, 0x10
        /*00a6*/ 	.short	(.L_27 - .L_26)
.L_26:
        /*00a8*/ 	.word	0x00000040
        /*00ac*/ 	.word	0x00000001
        /*00b0*/ 	.word	0x00000001


	//----- nvinfo : EIATTR_CBANK_PARAM_SIZE
	.align		4
.L_27:
        /*00b4*/ 	.byte	0x03, 0x19
        /*00b6*/ 	.short	0x0020


	//----- nvinfo : EIATTR_PARAM_CBANK
	.align		4
        /*00b8*/ 	.byte	0x04, 0x0a
        /*00ba*/ 	.short	(.L_29 - .L_28)
	.align		4
.L_28:
        /*00bc*/ 	.word	index@(.nv.constant0.triton_per_fused_mean_pow_sub_23)
        /*00c0*/ 	.short	0x0210
        /*00c2*/ 	.short	0x0020


	//----- nvinfo : EIATTR_SW_WAR
	.align		4
.L_29:
        /*00c4*/ 	.byte	0x04, 0x36
        /*00c6*/ 	.short	(.L_31 - .L_30)
.L_30:
        /*00c8*/ 	.word	0x00000008
.L_31:


//--------------------- .nv.callgraph             --------------------------
	.section	.nv.callgraph,"",@"SHT_CUDA_CALLGRAPH"
	.align	4
	.sectionentsize	8
	.align		4
        /*0000*/ 	.word	0x00000000
	.align		4
        /*0004*/ 	.word	0xffffffff
	.align		4
        /*0008*/ 	.word	0x00000000
	.align		4
        /*000c*/ 	.word	0xfffffffe
	.align		4
        /*0010*/ 	.word	0x00000000
	.align		4
        /*0014*/ 	.word	0xfffffffd
	.align		4
        /*0018*/ 	.word	0x00000000
	.align		4
        /*001c*/ 	.word	0xfffffffc


//--------------------- .text.triton_per_fused_mean_pow_sub_23 --------------------------
	.section	.text.triton_per_fused_mean_pow_sub_23,"ax",@progbits
	.sectionflags	@"SHF_BARRIERS=1"
	.align	128
        .global         triton_per_fused_mean_pow_sub_23
        .type           triton_per_fused_mean_pow_sub_23,@function
        .size           triton_per_fused_mean_pow_sub_23,(.L_x_1 - triton_per_fused_mean_pow_sub_23)
        .other          triton_per_fused_mean_pow_sub_23,@"STO_CUDA_ENTRY STV_DEFAULT"
triton_per_fused_mean_pow_sub_23:
.text.triton_per_fused_mean_pow_sub_23:
[----:B------:R-:W0:Y:S02]  /*0000*/  LDC R1, c[0x0][0x28] ;  /* 0x00000a00ff017b82 */ /* 0x000e240000000800 */
[----:B------:R-:W1:Y:S01]  /*0010*/  S2R R0, SR_CTAID.X ;  /* 0x0000000000007919 */ /* 0x000e620000002500 */
[----:B------:R-:W-:Y:S01]  /*0020*/  ULDC.64 UR6, c[0x0][0x208] ;  /* 0x0000820000067ab9 */ /* 0x000fe20000000a00 */
[----:B------:R-:W2:Y:S01]  /*0030*/  S2R R11, SR_TID.X ;  /* 0x00000000000b7919 */ /* 0x000ea20000002100 */
[----:B-1----:R-:W-:Y:S02]  /*0040*/  SHF.R.S32.HI R3, RZ, 0x1f, R0 ;  /* 0x0000001fff037819 */ /* 0x002fe40000011400 */
[----:B------:R-:W-:Y:S02]  /*0050*/  ISETP.GE.AND P0, PT, R0, 0x200, PT ;  /* 0x000002000000780c */ /* 0x000fe40003f06270 */
[----:B------:R-:W-:Y:S02]  /*0060*/  LEA.HI R4, R3, R0, RZ, 0x6 ;  /* 0x0000000003047211 */ /* 0x000fe400078f30ff */
[----:B--2---:R-:W-:Y:S02]  /*0070*/  LOP3.LUT R3, R11, 0x3f, RZ, 0xc0, !PT ;  /* 0x0000003f0b037812 */ /* 0x004fe400078ec0ff */
[C---:B------:R-:W-:Y:S01]  /*0080*/  LOP3.LUT R5, R4.reuse, 0x1ffffc0, RZ, 0xc0, !PT ;  /* 0x01ffffc004057812 */ /* 0x040fe200078ec0ff */
[----:B------:R-:W-:-:S04]  /*0090*/  IMAD.SHL.U32 R6, R4, 0x80, RZ ;  /* 0x0000008004067824 */ /* 0x000fc800078e00ff */
[----:B------:R-:W-:Y:S01]  /*00a0*/  IMAD.IADD R4, R0, 0x1, -R5 ;  /* 0x0000000100047824 */ /* 0x000fe200078e0a05 */
[----:B------:R-:W-:Y:S02]  /*00b0*/  LOP3.LUT R5, R6, 0xffffe000, RZ, 0xc0, !PT ;  /* 0xffffe00006057812 */ /* 0x000fe400078ec0ff */
[----:B------:R-:W1:Y:S01]  /*00c0*/  LDC.64 R6, c[0x0][0x218] ;  /* 0x00008600ff067b82 */ /* 0x000e620000000a00 */
[----:B------:R-:W-:-:S04]  /*00d0*/  IMAD R4, R4, 0x80, R3 ;  /* 0x0000008004047824 */ /* 0x000fc800078e0203 */
[----:B------:R-:W-:-:S04]  /*00e0*/  IMAD.IADD R8, R4, 0x1, R5 ;  /* 0x0000000104087824 */ /* 0x000fc800078e0205 */
[----:B------:R-:W-:Y:S01]  /*00f0*/  VIADD R9, R8, 0x40 ;  /* 0x0000004008097836 */ /* 0x000fe20000000000 */
[----:B------:R-:W-:-:S04]  /*0100*/  SHF.R.S32.HI R10, RZ, 0x1f, R8 ;  /* 0x0000001fff0a7819 */ /* 0x000fc80000011408 */
[C---:B------:R-:W-:Y:S02]  /*0110*/  LEA.HI R4, R10.reuse, R8, RZ, 0x6 ;  /* 0x000000080a047211 */ /* 0x040fe400078f30ff */
[----:B------:R-:W-:Y:S02]  /*0120*/  LEA.HI R12, R10, R9, RZ, 0x6 ;  /* 0x000000090a0c7211 */ /* 0x000fe400078f30ff */
[--C-:B------:R-:W-:Y:S02]  /*0130*/  SHF.R.S32.HI R13, RZ, 0x6, R4.reuse ;  /* 0x00000006ff0d7819 */ /* 0x100fe40000011404 */
[----:B------:R-:W-:Y:S02]  /*0140*/  SHF.R.S32.HI R4, RZ, 0x1f, R4 ;  /* 0x0000001fff047819 */ /* 0x000fe40000011404 */
[----:B------:R-:W-:Y:S02]  /*0150*/  SHF.R.S32.HI R14, RZ, 0x6, R12 ;  /* 0x00000006ff0e7819 */ /* 0x000fe4000001140c */
[----:B------:R-:W-:-:S02]  /*0160*/  LEA.HI R15, R4, R13, RZ, 0x9 ;  /* 0x0000000d040f7211 */ /* 0x000fc400078f48ff */
[----:B------:R-:W2:Y:S01]  /*0170*/  LDC.64 R4, c[0x0][0x210] ;  /* 0x00008400ff047b82 */ /* 0x000ea20000000a00 */
[----:B------:R-:W-:Y:S02]  /*0180*/  SHF.R.S32.HI R17, RZ, 0x1f, R12 ;  /* 0x0000001fff117819 */ /* 0x000fe4000001140c */
[----:B------:R-:W-:Y:S02]  /*0190*/  LOP3.LUT R16, R15, 0xfffffe00, RZ, 0xc0, !PT ;  /* 0xfffffe000f107812 */ /* 0x000fe400078ec0ff */
[----:B------:R-:W-:Y:S02]  /*01a0*/  LEA.HI R17, R17, R14, RZ, 0x9 ;  /* 0x0000000e11117211 */ /* 0x000fe400078f48ff */
[C---:B------:R-:W-:Y:S01]  /*01b0*/  LEA.HI R9, R10.reuse, R9, RZ, 0xf ;  /* 0x000000090a097211 */ /* 0x040fe200078f78ff */
[----:B------:R-:W-:Y:S01]  /*01c0*/  IMAD.IADD R15, R13, 0x1, -R16 ;  /* 0x000000010d0f7824 */ /* 0x000fe200078e0a10 */
[----:B------:R-:W-:Y:S01]  /*01d0*/  LEA.HI R12, R10, R8, RZ, 0xf ;  /* 0x000000080a0c7211 */ /* 0x000fe200078f78ff */
[----:B------:R-:W-:Y:S01]  /*01e0*/  IMAD.SHL.U32 R8, R3, 0x200, RZ ;  /* 0x0000020003087824 */ /* 0x000fe200078e00ff */
[----:B------:R-:W-:-:S02]  /*01f0*/  LOP3.LUT R17, R17, 0xfffffe00, RZ, 0xc0, !PT ;  /* 0xfffffe0011117812 */ /* 0x000fc400078ec0ff */
[----:B------:R-:W-:Y:S01]  /*0200*/  LOP3.LUT R9, R9, 0xffff8000, RZ, 0xc0, !PT ;  /* 0xffff800009097812 */ /* 0x000fe200078ec0ff */
[----:B------:R-:W-:Y:S01]  /*0210*/  VIADD R10, R8, 0x10000 ;  /* 0x00010000080a7836 */ /* 0x000fe20000000000 */
[----:B------:R-:W-:Y:S01]  /*0220*/  LOP3.LUT R13, R12, 0xffff8000, RZ, 0xc0, !PT ;  /* 0xffff80000c0d7812 */ /* 0x000fe200078ec0ff */
[----:B------:R-:W-:Y:S01]  /*0230*/  IMAD.IADD R17, R14, 0x1, -R17 ;  /* 0x000000010e117824 */ /* 0x000fe200078e0a11 */
[-C--:B------:R-:W-:Y:S02]  /*0240*/  LOP3.LUT R14, R9, R8.reuse, RZ, 0xfc, !PT ;  /* 0x00000008090e7212 */ /* 0x080fe400078efcff */
[----:B------:R-:W-:Y:S02]  /*0250*/  LOP3.LUT R12, R13, R8, RZ, 0xfc, !PT ;  /* 0x000000080d0c7212 */ /* 0x000fe400078efcff */
[C---:B------:R-:W-:Y:S01]  /*0260*/  IADD3 R21, R17.reuse, R9, R10 ;  /* 0x0000000911157210 */ /* 0x040fe20007ffe00a */
[----:B-1----:R-:W-:Y:S01]  /*0270*/  IMAD.WIDE R8, R17, 0x4, R6 ;  /* 0x0000000411087825 */ /* 0x002fe200078e0206 */
[----:B------:R-:W-:-:S03]  /*0280*/  IADD3 R19, R15, R13, R10 ;  /* 0x0000000d0f137210 */ /* 0x000fc60007ffe00a */
[----:B------:R-:W-:Y:S02]  /*0290*/  IMAD.IADD R17, R14, 0x1, R17 ;  /* 0x000000010e117824 */ /* 0x000fe400078e0211 */
[----:B------:R-:W-:Y:S02]  /*02a0*/  IMAD.IADD R13, R12, 0x1, R15 ;  /* 0x000000010c0d7824 */ /* 0x000fe400078e020f */
[----:B------:R-:W-:-:S04]  /*02b0*/  IMAD.WIDE R6, R15, 0x4, R6 ;  /* 0x000000040f067825 */ /* 0x000fc800078e0206 */
[----:B--2---:R-:W-:-:S04]  /*02c0*/  IMAD.WIDE R14, R17, 0x4, R4 ;  /* 0x00000004110e7825 */ /* 0x004fc800078e0204 */
[----:B------:R-:W-:Y:S01]  /*02d0*/  IMAD.WIDE R16, R19, 0x4, R4 ;  /* 0x0000000413107825 */ /* 0x000fe200078e0204 */
[----:B------:R-:W-:-:S03]  /*02e0*/  CS2R R18, SRZ ;  /* 0x0000000000127805 */ /* 0x000fc6000001ff00 */
[----:B------:R-:W-:Y:S02]  /*02f0*/  IMAD.MOV.U32 R10, RZ, RZ, RZ ;  /* 0x000000ffff0a7224 */ /* 0x000fe400078e00ff */
[--C-:B------:R-:W-:Y:S01]  /*0300*/  IMAD.WIDE R12, R13, 0x4, R4.reuse ;  /* 0x000000040d0c7825 */ /* 0x100fe200078e0204 */
[----:B------:R-:W2:Y:S03]  /*0310*/  @!P0 LDG.E.EL R19, desc[UR6][R14.64] ;  /* 0x000000060e138981 */ /* 0x000ea6000c2e1900 */
[----:B------:R-:W-:Y:S01]  /*0320*/  IMAD.MOV.U32 R22, RZ, RZ, RZ ;  /* 0x000000ffff167224 */ /* 0x000fe200078e00ff */
[----:B------:R2:W3:Y:S01]  /*0330*/  @!P0 LDG.E.EL R10, desc[UR6][R8.64] ;  /* 0x00000006080a8981 */ /* 0x0004e2000c2e1900 */
[----:B------:R-:W-:Y:S01]  /*0340*/  IMAD.WIDE R4, R21, 0x4, R4 ;  /* 0x0000000415047825 */ /* 0x000fe200078e0204 */
[----:B------:R-:W-:Y:S02]  /*0350*/  CS2R R20, SRZ ;  /* 0x0000000000147805 */ /* 0x000fe4000001ff00 */
[----:B------:R-:W4:Y:S04]  /*0360*/  @!P0 LDG.E.EL R18, desc[UR6][R12.64] ;  /* 0x000000060c128981 */ /* 0x000f28000c2e1900 */
[----:B------:R-:W5:Y:S04]  /*0370*/  @!P0 LDG.E.EL R22, desc[UR6][R4.64] ;  /* 0x0000000604168981 */ /* 0x000f68000c2e1900 */
[----:B------:R-:W5:Y:S04]  /*0380*/  @!P0 LDG.E.EL R20, desc[UR6][R6.64] ;  /* 0x0000000606148981 */ /* 0x000f68000c2e1900 */
[----:B------:R-:W5:Y:S01]  /*0390*/  @!P0 LDG.E.EL R21, desc[UR6][R16.64] ;  /* 0x0000000610158981 */ /* 0x000f62000c2e1900 */
[----:B------:R-:W1:Y:S01]  /*03a0*/  S2UR UR5, SR_CgaCtaId ;  /* 0x00000000000579c3 */ /* 0x000e620000008800 */
[C---:B------:R-:W-:Y:S01]  /*03b0*/  LOP3.LUT P1, RZ, R11.reuse, 0x1f, RZ, 0xc0, !PT ;  /* 0x0000001f0bff7812 */ /* 0x040fe2000782c0ff */
[----:B------:R-:W-:Y:S01]  /*03c0*/  UMOV UR4, 0x400 ;  /* 0x0000040000047882 */ /* 0x000fe20000000000 */
[----:B------:R-:W-:Y:S01]  /*03d0*/  ISETP.GE.AND P2, PT, R11, 0x2, PT ;  /* 0x000000020b00780c */ /* 0x000fe20003f46270 */
[----:B-1----:R-:W-:Y:S01]  /*03e0*/  UPRMT UR4, UR5, 0x654, UR4 ;  /* 0x0000065405047896 */ /* 0x002fe20008000004 */
[----:B--2---:R-:W-:-:S02]  /*03f0*/  SEL R8, R19, RZ, !P0 ;  /* 0x000000ff13087207 */ /* 0x004fc40004000000 */
[----:B---3--:R-:W-:Y:S02]  /*0400*/  SEL R23, R10, RZ, !P0 ;  /* 0x000000ff0a177207 */ /* 0x008fe40004000000 */
[----:B----4-:R-:W-:Y:S02]  /*0410*/  SEL R18, R18, RZ, !P0 ;  /* 0x000000ff12127207 */ /* 0x010fe40004000000 */
[----:B-----5:R-:W-:Y:S01]  /*0420*/  SEL R22, R22, RZ, !P0 ;  /* 0x000000ff16167207 */ /* 0x020fe20004000000 */
[----:B------:R-:W-:Y:S01]  /*0430*/  FADD R8, R8, R23 ;  /* 0x0000001708087221 */ /* 0x000fe20000000000 */
[----:B------:R-:W-:-:S03]  /*0440*/  SEL R9, R20, RZ, !P0 ;  /* 0x000000ff14097207 */ /* 0x000fc60004000000 */
[----:B------:R-:W-:Y:S01]  /*0450*/  FADD R5, R23, R22 ;  /* 0x0000001617057221 */ /* 0x000fe20000000000 */
[----:B------:R-:W-:Y:S01]  /*0460*/  SEL R10, R21, RZ, !P0 ;  /* 0x000000ff150a7207 */ /* 0x000fe20004000000 */
[----:B------:R-:W-:Y:S02]  /*0470*/  FADD R4, R18, R9 ;  /* 0x0000000912047221 */ /* 0x000fe40000000000 */
[----:B------:R-:W-:Y:S02]  /*0480*/  FADD R5, R8, -R5 ;  /* 0x8000000508057221 */ /* 0x000fe40000000000 */
[----:B------:R-:W-:Y:S02]  /*0490*/  FADD R7, R9, R10 ;  /* 0x0000000a09077221 */ /* 0x000fe40000000000 */
[----:B------:R-:W-:Y:S02]  /*04a0*/  FMUL R5, R5, R5 ;  /* 0x0000000505057220 */ /* 0x000fe40000400000 */
[----:B------:R-:W-:-:S04]  /*04b0*/  FADD R4, R4, -R7 ;  /* 0x8000000704047221 */ /* 0x000fc80000000000 */
[----:B------:R-:W-:-:S05]  /*04c0*/  FFMA R5, R4, R4, R5 ;  /* 0x0000000404057223 */ /* 0x000fca0000000005 */
[----:B------:R-:W-:-:S05]  /*04d0*/  FSEL R5, R5, RZ, !P0 ;  /* 0x000000ff05057208 */ /* 0x000fca0004000000 */
[----:B------:R-:W1:Y:S02]  /*04e0*/  SHFL.BFLY PT, R4, R5, 0x10, 0x1f ;  /* 0x0e001f0005047f89 */ /* 0x000e6400000e0000 */
[----:B-1----:R-:W-:-:S05]  /*04f0*/  FADD R4, R5, R4 ;  /* 0x0000000405047221 */ /* 0x002fca0000000000 */
[----:B------:R-:W1:Y:S02]  /*0500*/  SHFL.BFLY PT, R7, R4, 0x8, 0x1f ;  /* 0x0d001f0004077f89 */ /* 0x000e6400000e0000 */
[----:B-1----:R-:W-:-:S05]  /*0510*/  FADD R7, R4, R7 ;  /* 0x0000000704077221 */ /* 0x002fca0000000000 */
[----:B------:R-:W1:Y:S02]  /*0520*/  SHFL.BFLY PT, R6, R7, 0x4, 0x1f ;  /* 0x0c801f0007067f89 */ /* 0x000e6400000e0000 */
[----:B-1----:R-:W-:-:S05]  /*0530*/  FADD R6, R7, R6 ;  /* 0x0000000607067221 */ /* 0x002fca0000000000 */
[----:B------:R-:W1:Y:S02]  /*0540*/  SHFL.BFLY PT, R9, R6, 0x2, 0x1f ;  /* 0x0c401f0006097f89 */ /* 0x000e6400000e0000 */
[----:B-1----:R-:W-:-:S05]  /*0550*/  FADD R9, R6, R9 ;  /* 0x0000000906097221 */ /* 0x002fca0000000000 */
[----:B------:R-:W1:Y:S01]  /*0560*/  SHFL.BFLY PT, R8, R9, 0x1, 0x1f ;  /* 0x0c201f0009087f89 */ /* 0x000e6200000e0000 */
[----:B------:R-:W-:-:S04]  /*0570*/  SHF.R.U32.HI R4, RZ, 0x3, R11 ;  /* 0x00000003ff047819 */ /* 0x000fc8000001160b */
[----:B------:R-:W-:Y:S01]  /*0580*/  LOP3.LUT R4, R4, 0x4, RZ, 0xc0, !PT ;  /* 0x0000000404047812 */ /* 0x000fe200078ec0ff */
[----:B-1----:R-:W-:-:S05]  /*0590*/  FADD R13, R9, R8 ;  /* 0x00000008090d7221 */ /* 0x002fca0000000000 */
[----:B------:R-:W-:Y:S01]  /*05a0*/  @!P1 STS [R4+UR4], R13 ;  /* 0x0000000d04009988 */ /* 0x000fe20008000804 */
[C---:B------:R-:W-:Y:S01]  /*05b0*/  LEA R5, R11.reuse, UR4, 0x2 ;  /* 0x000000040b057c11 */ /* 0x040fe2000f8e10ff */
[----:B------:R-:W-:Y:S06]  /*05c0*/  BAR.SYNC.DEFER_BLOCKING 0x0 ;  /* 0x0000000000007b1d */ /* 0x000fec0000010000 */
[----:B------:R-:W1:Y:S01]  /*05d0*/  @!P2 LDS R2, [R5] ;  /* 0x000000000502a984 */ /* 0x000e620000000800 */
[----:B------:R-:W-:-:S04]  /*05e0*/  LOP3.LUT R6, R11, 0x1, RZ, 0xc0, !PT ;  /* 0x000000010b067812 */ /* 0x000fc800078ec0ff */
[----:B------:R-:W-:-:S04]  /*05f0*/  ISETP.NE.U32.AND P1, PT, R6, 0x1, PT ;  /* 0x000000010600780c */ /* 0x000fc80003f25070 */
[----:B------:R-:W-:Y:S01]  /*0600*/  ISETP.LT.AND P1, PT, R11, 0x2, P1 ;  /* 0x000000020b00780c */ /* 0x000fe20000f21270 */
[----:B-1----:R-:W1:Y:S01]  /*0610*/  SHFL.BFLY PT, R7, R2, 0x1, 0x1f ;  /* 0x0c201f0002077f89 */ /* 0x002e6200000e0000 */
[----:B------:R-:W-:Y:S01]  /*0620*/  ISETP.EQ.AND P0, PT, R3, RZ, !P0 ;  /* 0x000000ff0300720c */ /* 0x000fe20004702270 */
[----:B-1----:R-:W-:-:S10]  /*0630*/  FADD R6, R2, R7 ;  /* 0x0000000702067221 */ /* 0x002fd40000000000 */
[----:B------:R1:W-:Y:S01]  /*0640*/  @P1 STS [R5], R6 ;  /* 0x0000000605001388 */ /* 0x0003e20000000800 */
[----:B------:R-:W-:Y:S06]  /*0650*/  BAR.SYNC.DEFER_BLOCKING 0x0 ;  /* 0x0000000000007b1d */ /* 0x000fec0000010000 */
[----:B-1----:R-:W-:Y:S05]  /*0660*/  @!P0 EXIT ;  /* 0x000000000000894d */ /* 0x002fea0003800000 */
[----:B------:R-:W0:Y:S01]  /*0670*/  LDS R5, [UR4] ;  /* 0x00000004ff057984 */ /* 0x000e220008000800 */
[----:B------:R-:W1:Y:S02]  /*0680*/  LDC.64 R2, c[0x0][0x220] ;  /* 0x00008800ff027b82 */ /* 0x000e640000000a00 */
[----:B-1----:R-:W-:-:S05]  /*0690*/  IMAD.WIDE R2, R0, 0x4, R2 ;  /* 0x0000000400027825 */ /* 0x002fca00078e0202 */
[----:B0-----:R-:W-:Y:S01]  /*06a0*/  STG.E desc[UR6][R2.64], R5 ;  /* 0x0000000502007986 */ /* 0x001fe2000c101906 */
[----:B------:R-:W-:Y:S05]  /*06b0*/  EXIT ;  /* 0x000000000000794d */ /* 0x000fea0003800000 */
.L_x_0:
[----:B------:R-:W-:-:S00]  /*06c0*/  BRA `(.L_x_0) ;  /* 0xfffffffc00fc7947 */ /* 0x000fc0000383ffff */
[----:B------:R-:W-:-:S00]  /*06d0*/  NOP ;  /* 0x0000000000007918 */ /* 0x000fc00000000000 */
        /* <DEDUP_REMOVED lines=10> */
.L_x_1:


//--------------------- .nv.shared.triton_per_fused_mean_pow_sub_23 --------------------------
	.section	.nv.shared.triton_per_fused_mean_pow_sub_23,"aw",@nobits
	.sectionflags	@""
	.align	16
	.zero		1024


//--------------------- .nv.constant0.triton_per_fused_mean_pow_sub_23 --------------------------
	.section	.nv.constant0.triton_per_fused_mean_pow_sub_23,"a",@progbits
	.sectionflags	@""
	.align	4
.nv.constant0.triton_per_fused_mean_pow_sub_23:
	.zero		560
